	.headerflags	@"EF_CUDA_TEXMODE_UNIFIED EF_CUDA_64BIT_ADDRESS EF_CUDA_ACCELERATORS EF_CUDA_SM90 EF_CUDA_VIRTUAL_SM(EF_CUDA_SM90)"
	.elftype	@"ET_EXEC"


//--------------------- .nv.info                  --------------------------
	.section	.nv.info,"",@"SHT_CUDA_INFO"
	.align	4


	//----- nvinfo : EIATTR_REGCOUNT
	.align		4
        /*0000*/ 	.byte	0x04, 0x2f
        /*0002*/ 	.short	(.L_1 - .L_0)
	.align		4
.L_0:
        /*0004*/ 	.word	index@(triton_poi_fused_8)
        /*0008*/ 	.word	0x0000001e


	//----- nvinfo : EIATTR_MIN_STACK_SIZE
	.align		4
.L_1:
        /*000c*/ 	.byte	0x04, 0x12
        /*000e*/ 	.short	(.L_3 - .L_2)
	.align		4
.L_2:
        /*0010*/ 	.word	index@(triton_poi_fused_8)
        /*0014*/ 	.word	0x00000000


	//----- nvinfo : EIATTR_FRAME_SIZE
	.align		4
.L_3:
        /*0018*/ 	.byte	0x04, 0x11
        /*001a*/ 	.short	(.L_5 - .L_4)
	.align		4
.L_4:
        /*001c*/ 	.word	index@(triton_poi_fused_8)
        /*0020*/ 	.word	0x00000000


	//----- nvinfo : EIATTR_MIN_STACK_SIZE
	.align		4
.L_5:
        /*0024*/ 	.byte	0x04, 0x12
        /*0026*/ 	.short	(.L_7 - .L_6)
	.align		4
.L_6:
        /*0028*/ 	.word	index@(triton_poi_fused_8)
        /*002c*/ 	.word	0x00000000
.L_7:


//--------------------- .nv.info.triton_poi_fused_8 --------------------------
	.section	.nv.info.triton_poi_fused_8,"",@"SHT_CUDA_INFO"
	.sectionflags	@""
	.align	4


	//----- nvinfo : EIATTR_CUDA_API_VERSION
	.align		4
        /*0000*/ 	.byte	0x04, 0x37
        /*0002*/ 	.short	(.L_9 - .L_8)
.L_8:
        /*0004*/ 	.word	0x0000007c


	//----- nvinfo : EIATTR_KPARAM_INFO
	.align		4
.L_9:
        /*0008*/ 	.byte	0x04, 0x17
        /*000a*/ 	.short	(.L_11 - .L_10)
.L_10:
        /*000c*/ 	.word	0x00000000
        /*0010*/ 	.short	0x0003
        /*0012*/ 	.short	0x0014
        /*0014*/ 	.byte	0x00, 0xf0, 0x11, 0x00


	//----- nvinfo : EIATTR_KPARAM_INFO
	.align		4
.L_11:
        /*0018*/ 	.byte	0x04, 0x17
        /*001a*/ 	.short	(.L_13 - .L_12)
.L_12:
        /*001c*/ 	.word	0x00000000
        /*0020*/ 	.short	0x0002
        /*0022*/ 	.short	0x0010
        /*0024*/ 	.byte	0x00, 0xf0, 0x11, 0x00


	//----- nvinfo : EIATTR_KPARAM_INFO
	.align		4
.L_13:
        /*0028*/ 	.byte	0x04, 0x17
        /*002a*/ 	.short	(.L_15 - .L_14)
.L_14:
        /*002c*/ 	.word	0x00000000
        /*0030*/ 	.short	0x0001
        /*0032*/ 	.short	0x0008
        /*0034*/ 	.byte	0x00, 0xf4, 0x21, 0x00


	//----- nvinfo : EIATTR_KPARAM_INFO
	.align		4
.L_15:
        /*0038*/ 	.byte	0x04, 0x17
        /*003a*/ 	.short	(.L_17 - .L_16)
.L_16:
        /*003c*/ 	.word	0x00000000
        /*0040*/ 	.short	0x0000
        /*0042*/ 	.short	0x0000
        /*0044*/ 	.byte	0x00, 0xf4, 0x21, 0x00


	//----- nvinfo : EIATTR_SPARSE_MMA_MASK
	.align		4
.L_17:
        /*0048*/ 	.byte	0x03, 0x50
        /*004a*/ 	.short	0x0000


	//----- nvinfo : EIATTR_MAXREG_COUNT
	.align		4
        /*004c*/ 	.byte	0x03, 0x1b
        /*004e*/ 	.short	0x00ff


	//----- nvinfo : EIATTR_EXIT_INSTR_OFFSETS
	.align		4
        /*0050*/ 	.byte	0x04, 0x1c
        /*0052*/ 	.short	(.L_19 - .L_18)


	//   ....[0]....
.L_18:
        /*0054*/ 	.word	0x00000610


	//   ....[1]....
        /*0058*/ 	.word	0x00000660


	//----- nvinfo : EIATTR_REQNTID
	.align		4
.L_19:
        /*005c*/ 	.byte	0x04, 0x10
        /*005e*/ 	.short	(.L_21 - .L_20)
.L_20:
        /*0060*/ 	.word	0x00000080
        /*0064*/ 	.word	0x00000001
        /*0068*/ 	.word	0x00000001


	//----- nvinfo : EIATTR_CBANK_PARAM_SIZE
	.align		4
.L_21:
        /*006c*/ 	.byte	0x03, 0x19
        /*006e*/ 	.short	0x0018


	//----- nvinfo : EIATTR_PARAM_CBANK
	.align		4
        /*0070*/ 	.byte	0x04, 0x0a
        /*0072*/ 	.short	(.L_23 - .L_22)
	.align		4
.L_22:
        /*0074*/ 	.word	index@(.nv.constant0.triton_poi_fused_8)
        /*0078*/ 	.short	0x0210
        /*007a*/ 	.short	0x0018


	//----- nvinfo : EIATTR_SW_WAR
	.align		4
.L_23:
        /*007c*/ 	.byte	0x04, 0x36
        /*007e*/ 	.short	(.L_25 - .L_24)
.L_24:
        /*0080*/ 	.word	0x00000008
.L_25:


//--------------------- .nv.callgraph             --------------------------
	.section	.nv.callgraph,"",@"SHT_CUDA_CALLGRAPH"
	.align	4
	.sectionentsize	8
	.align		4
        /*0000*/ 	.word	0x00000000
	.align		4
        /*0004*/ 	.word	0xffffffff
	.align		4
        /*0008*/ 	.word	0x00000000
	.align		4
        /*000c*/ 	.word	0xfffffffe
	.align		4
        /*0010*/ 	.word	0x00000000
	.align		4
        /*0014*/ 	.word	0xfffffffd
	.align		4
        /*0018*/ 	.word	0x00000000
	.align		4
        /*001c*/ 	.word	0xfffffffc


//--------------------- .text.triton_poi_fused_8  --------------------------
	.section	.text.triton_poi_fused_8,"ax",@progbits
	.sectionflags	@"SHF_BARRIERS=1"
	.align	128
        .global         triton_poi_fused_8
        .type           triton_poi_fused_8,@function
        .size           triton_poi_fused_8,(.L_x_1 - triton_poi_fused_8)
        .other          triton_poi_fused_8,@"STO_CUDA_ENTRY STV_DEFAULT"
triton_poi_fused_8:
.text.triton_poi_fused_8:
[----:B------:R-:W0:Y:S01]  /*0000*/  LDC R1, c[0x0][0x28] ;  /* 0x00000a00ff017b82 */ /* 0x000e220000000800 */
[----:B------:R-:W1:Y:S07]  /*0010*/  S2R R0, SR_CTAID.X ;  /* 0x0000000000007919 */ /* 0x000e6e0000002500 */
[----:B------:R-:W2:Y:S01]  /*0020*/  LDC.64 R14, c[0x0][0x210] ;  /* 0x00008400ff0e7b82 */ /* 0x000ea20000000a00 */
[----:B------:R-:W-:Y:S01]  /*0030*/  IMAD.MOV.U32 R19, RZ, RZ, RZ ;  /* 0x000000ffff137224 */ /* 0x000fe200078e00ff */
[----:B------:R-:W-:Y:S01]  /*0040*/  ULDC.64 UR6, c[0x0][0x208] ;  /* 0x0000820000067ab9 */ /* 0x000fe20000000a00 */
[----:B------:R-:W3:Y:S01]  /*0050*/  S2R R17, SR_TID.X ;  /* 0x0000000000117919 */ /* 0x000ee20000002100 */
[----:B------:R-:W4:Y:S01]  /*0060*/  S2R R18, SR_CTAID.Y ;  /* 0x0000000000127919 */ /* 0x000f220000002600 */
[----:B------:R-:W-:-:S02]  /*0070*/  IMAD.MOV.U32 R20, RZ, RZ, RZ ;  /* 0x000000ffff147224 */ /* 0x000fc400078e00ff */
[----:B-1----:R-:W-:Y:S01]  /*0080*/  IMAD.SHL.U32 R0, R0, 0x20, RZ ;  /* 0x0000002000007824 */ /* 0x002fe200078e00ff */
[----:B---3--:R-:W-:-:S04]  /*0090*/  SHF.R.U32.HI R21, RZ, 0x5, R17 ;  /* 0x00000005ff157819 */ /* 0x008fc80000011611 */
[----:B------:R-:W-:Y:S01]  /*00a0*/  LOP3.LUT R6, R0, 0x1f, R17, 0xf8, !PT ;  /* 0x0000001f00067812 */ /* 0x000fe200078ef811 */
[----:B----4-:R-:W-:Y:S01]  /*00b0*/  IMAD.SHL.U32 R16, R18, 0x20, RZ ;  /* 0x0000002012107824 */ /* 0x010fe200078e00ff */
[----:B------:R-:W-:Y:S02]  /*00c0*/  SGXT.U32 R21, R21, 0x2 ;  /* 0x000000021515781a */ /* 0x000fe40000000000 */
[----:B------:R-:W-:Y:S02]  /*00d0*/  ISETP.GE.AND P0, PT, R6, 0x19, PT ;  /* 0x000000190600780c */ /* 0x000fe40003f06270 */
[----:B------:R-:W-:Y:S02]  /*00e0*/  LOP3.LUT R2, R16, R21, RZ, 0xfc, !PT ;  /* 0x0000001510027212 */ /* 0x000fe400078efcff */
[----:B------:R-:W-:Y:S02]  /*00f0*/  LOP3.LUT R3, R16, 0x4, R21, 0xfe, !PT ;  /* 0x0000000410037812 */ /* 0x000fe400078efe15 */
[----:B------:R-:W-:Y:S01]  /*0100*/  LOP3.LUT R4, R16, 0x8, R21, 0xfe, !PT ;  /* 0x0000000810047812 */ /* 0x000fe200078efe15 */
[--C-:B------:R-:W-:Y:S01]  /*0110*/  IMAD R27, R2, 0x19, R6.reuse ;  /* 0x00000019021b7824 */ /* 0x100fe200078e0206 */
[----:B------:R-:W-:Y:S01]  /*0120*/  LOP3.LUT R7, R16, 0xc, R21, 0xfe, !PT ;  /* 0x0000000c10077812 */ /* 0x000fe200078efe15 */
[--C-:B------:R-:W-:Y:S01]  /*0130*/  IMAD R3, R3, 0x19, R6.reuse ;  /* 0x0000001903037824 */ /* 0x100fe200078e0206 */
[----:B------:R-:W-:Y:S01]  /*0140*/  LOP3.LUT R9, R16, 0x10, R21, 0xfe, !PT ;  /* 0x0000001010097812 */ /* 0x000fe200078efe15 */
[--C-:B------:R-:W-:Y:S01]  /*0150*/  IMAD R5, R4, 0x19, R6.reuse ;  /* 0x0000001904057824 */ /* 0x100fe200078e0206 */
[----:B------:R-:W-:Y:S01]  /*0160*/  LOP3.LUT R11, R16, 0x14, R21, 0xfe, !PT ;  /* 0x00000014100b7812 */ /* 0x000fe200078efe15 */
[----:B------:R-:W-:Y:S01]  /*0170*/  IMAD R7, R7, 0x19, R6 ;  /* 0x0000001907077824 */ /* 0x000fe200078e0206 */
[----:B------:R-:W-:Y:S01]  /*0180*/  LOP3.LUT R13, R16, 0x18, R21, 0xfe, !PT ;  /* 0x00000018100d7812 */ /* 0x000fe200078efe15 */
[----:B--2---:R-:W-:Y:S01]  /*0190*/  IMAD.WIDE R26, R27, 0x4, R14 ;  /* 0x000000041b1a7825 */ /* 0x004fe200078e020e */
[----:B------:R-:W-:-:S03]  /*01a0*/  LOP3.LUT R23, R16, 0x1c, R21, 0xfe, !PT ;  /* 0x0000001c10177812 */ /* 0x000fc600078efe15 */
[--C-:B------:R-:W-:Y:S01]  /*01b0*/  IMAD R9, R9, 0x19, R6.reuse ;  /* 0x0000001909097824 */ /* 0x100fe200078e0206 */
[----:B------:R1:W2:Y:S01]  /*01c0*/  @!P0 LDG.E.EL R19, desc[UR6][R26.64] ;  /* 0x000000061a138981 */ /* 0x0002a2000c2e1900 */
[--C-:B------:R-:W-:Y:S02]  /*01d0*/  IMAD R11, R11, 0x19, R6.reuse ;  /* 0x000000190b0b7824 */ /* 0x100fe400078e0206 */
[--C-:B------:R-:W-:Y:S02]  /*01e0*/  IMAD R13, R13, 0x19, R6.reuse ;  /* 0x000000190d0d7824 */ /* 0x100fe400078e0206 */
[----:B------:R-:W-:Y:S02]  /*01f0*/  IMAD R23, R23, 0x19, R6 ;  /* 0x0000001917177824 */ /* 0x000fe400078e0206 */
[----:B------:R-:W-:Y:S01]  /*0200*/  IMAD.WIDE R2, R3, 0x4, R14 ;  /* 0x0000000403027825 */ /* 0x000fe200078e020e */
[----:B------:R-:W-:-:S03]  /*0210*/  CS2R R24, SRZ ;  /* 0x0000000000187805 */ /* 0x000fc6000001ff00 */
[--C-:B------:R-:W-:Y:S01]  /*0220*/  IMAD.WIDE R4, R5, 0x4, R14.reuse ;  /* 0x0000000405047825 */ /* 0x100fe200078e020e */
[----:B-1----:R-:W-:Y:S01]  /*0230*/  CS2R R26, SRZ ;  /* 0x00000000001a7805 */ /* 0x002fe2000001ff00 */
[----:B------:R1:W3:Y:S02]  /*0240*/  @!P0 LDG.E.EL R20, desc[UR6][R2.64] ;  /* 0x0000000602148981 */ /* 0x0002e4000c2e1900 */
[----:B------:R-:W-:-:S04]  /*0250*/  IMAD.WIDE R6, R7, 0x4, R14 ;  /* 0x0000000407067825 */ /* 0x000fc800078e020e */
[--C-:B------:R-:W-:Y:S01]  /*0260*/  IMAD.WIDE R8, R9, 0x4, R14.reuse ;  /* 0x0000000409087825 */ /* 0x100fe200078e020e */
[----:B------:R-:W4:Y:S03]  /*0270*/  @!P0 LDG.E.EL R24, desc[UR6][R6.64] ;  /* 0x0000000606188981 */ /* 0x000f26000c2e1900 */
[----:B------:R-:W-:-:S04]  /*0280*/  IMAD.WIDE R10, R11, 0x4, R14 ;  /* 0x000000040b0a7825 */ /* 0x000fc800078e020e */
[--C-:B------:R-:W-:Y:S01]  /*0290*/  IMAD.WIDE R12, R13, 0x4, R14.reuse ;  /* 0x000000040d0c7825 */ /* 0x100fe200078e020e */
[----:B------:R-:W5:Y:S03]  /*02a0*/  @!P0 LDG.E.EL R25, desc[UR6][R10.64] ;  /* 0x000000060a198981 */ /* 0x000f66000c2e1900 */
[----:B------:R-:W-:Y:S01]  /*02b0*/  IMAD.WIDE R14, R23, 0x4, R14 ;  /* 0x00000004170e7825 */ /* 0x000fe200078e020e */
[----:B------:R-:W5:Y:S03]  /*02c0*/  @!P0 LDG.E.EL R27, desc[UR6][R12.64] ;  /* 0x000000060c1b8981 */ /* 0x000f66000c2e1900 */
[----:B------:R-:W-:Y:S01]  /*02d0*/  IMAD.MOV.U32 R22, RZ, RZ, RZ ;  /* 0x000000ffff167224 */ /* 0x000fe200078e00ff */
[----:B------:R-:W5:Y:S01]  /*02e0*/  @!P0 LDG.E.EL R26, desc[UR6][R14.64] ;  /* 0x000000060e1a8981 */ /* 0x000f62000c2e1900 */
[----:B------:R-:W-:-:S04]  /*02f0*/  IMAD.MOV.U32 R23, RZ, RZ, RZ ;  /* 0x000000ffff177224 */ /* 0x000fc800078e00ff */
[----:B------:R-:W5:Y:S04]  /*0300*/  @!P0 LDG.E.EL R22, desc[UR6][R4.64] ;  /* 0x0000000604168981 */ /* 0x000f68000c2e1900 */
[----:B------:R1:W5:Y:S01]  /*0310*/  @!P0 LDG.E.EL R23, desc[UR6][R8.64] ;  /* 0x0000000608178981 */ /* 0x000362000c2e1900 */
[----:B------:R-:W1:Y:S02]  /*0320*/  S2UR UR5, SR_CgaCtaId ;  /* 0x00000000000579c3 */ /* 0x000e640000008800 */
[----:B-1----:R-:W-:Y:S01]  /*0330*/  IMAD.SHL.U32 R2, R17, 0x20, RZ ;  /* 0x0000002011027824 */ /* 0x002fe200078e00ff */
[----:B------:R-:W-:-:S04]  /*0340*/  UMOV UR4, 0x400 ;  /* 0x0000040000047882 */ /* 0x000fc80000000000 */
[----:B------:R-:W-:-:S04]  /*0350*/  LOP3.LUT R2, R2, 0x3e0, RZ, 0xc0, !PT ;  /* 0x000003e002027812 */ /* 0x000fc800078ec0ff */
[----:B------:R-:W-:Y:S01]  /*0360*/  LOP3.LUT R21, R2, R21, RZ, 0xfc, !PT ;  /* 0x0000001502157212 */ /* 0x000fe200078efcff */
[----:B0-----:R-:W-:-:S06]  /*0370*/  UPRMT UR4, UR5, 0x654, UR4 ;  /* 0x0000065405047896 */ /* 0x001fcc0008000004 */
[----:B------:R-:W-:-:S05]  /*0380*/  LEA.HI R2, R2, UR4, RZ, 0x1f ;  /* 0x0000000402027c11 */ /* 0x000fca000f8ff8ff */
[----:B------:R-:W-:Y:S01]  /*0390*/  IMAD R21, R21, 0x4, R2 ;  /* 0x0000000415157824 */ /* 0x000fe200078e0202 */
[C---:B------:R-:W-:Y:S01]  /*03a0*/  SHF.L.U32 R2, R17.reuse, 0x1, RZ ;  /* 0x0000000111027819 */ /* 0x040fe200000006ff */
[----:B------:R-:W-:-:S03]  /*03b0*/  IMAD.SHL.U32 R3, R17, 0x4, RZ ;  /* 0x0000000411037824 */ /* 0x000fc600078e00ff */
[----:B------:R-:W-:Y:S02]  /*03c0*/  LOP3.LUT R2, R2, 0xf0, RZ, 0xc0, !PT ;  /* 0x000000f002027812 */ /* 0x000fe400078ec0ff */
[----:B------:R-:W-:-:S03]  /*03d0*/  LOP3.LUT R8, R3, 0x1fc, RZ, 0xc0, !PT ;  /* 0x000001fc03087812 */ /* 0x000fc600078ec0ff */
[----:B------:R-:W-:-:S04]  /*03e0*/  VIADD R5, R2, UR4 ;  /* 0x0000000402057c36 */ /* 0x000fc80008000000 */
[----:B------:R-:W-:Y:S01]  /*03f0*/  IMAD R5, R8, 0x4, R5 ;  /* 0x0000000408057824 */ /* 0x000fe200078e0205 */
[----:B------:R-:W-:Y:S02]  /*0400*/  SHF.R.S32.HI R18, RZ, 0x1a, R18 ;  /* 0x0000001aff127819 */ /* 0x000fe40000011412 */
[----:B------:R-:W-:Y:S02]  /*0410*/  LOP3.LUT R16, R16, 0x1c, R3, 0xf8, !PT ;  /* 0x0000001c10107812 */ /* 0x000fe400078ef803 */
[----:B------:R-:W-:-:S04]  /*0420*/  SGXT R3, R18, 0x1 ;  /* 0x000000011203781a */ /* 0x000fc80000000200 */
[----:B------:R-:W-:Y:S02]  /*0430*/  LEA.HI R10, R3, R16, RZ, 0x7 ;  /* 0x00000010030a7211 */ /* 0x000fe400078f38ff */
[----:B------:R-:W0:Y:S02]  /*0440*/  LDC.64 R2, c[0x0][0x218] ;  /* 0x00008600ff027b82 */ /* 0x000e240000000a00 */
[----:B------:R-:W-:Y:S02]  /*0450*/  LOP3.LUT R9, R10, 0xffffff80, RZ, 0xc0, !PT ;  /* 0xffffff800a097812 */ /* 0x000fe400078ec0ff */
[----:B------:R-:W-:-:S03]  /*0460*/  SHF.R.U32.HI R17, RZ, 0x3, R17 ;  /* 0x00000003ff117819 */ /* 0x000fc60000011611 */
[----:B------:R-:W-:Y:S01]  /*0470*/  IMAD.IADD R11, R16, 0x1, -R9 ;  /* 0x00000001100b7824 */ /* 0x000fe200078e0a09 */
[----:B------:R-:W-:Y:S02]  /*0480*/  SGXT.U32 R9, R17, 0x4 ;  /* 0x000000041109781a */ /* 0x000fe40000000000 */
[----:B------:R-:W-:Y:S02]  /*0490*/  SHF.R.S32.HI R10, RZ, 0x7, R10 ;  /* 0x00000007ff0a7819 */ /* 0x000fe4000001140a */
[----:B------:R-:W-:Y:S02]  /*04a0*/  LOP3.LUT R9, R0, R9, RZ, 0xfc, !PT ;  /* 0x0000000900097212 */ /* 0x000fe400078efcff */
[----:B------:R-:W-:Y:S01]  /*04b0*/  LOP3.LUT R13, R8, 0x200, RZ, 0xfc, !PT ;  /* 0x00000200080d7812 */ /* 0x000fe200078efcff */
[----:B------:R-:W-:Y:S01]  /*04c0*/  IMAD R12, R10, 0xc80, R11 ;  /* 0x00000c800a0c7824 */ /* 0x000fe200078e020b */
[C---:B------:R-:W-:Y:S02]  /*04d0*/  LOP3.LUT R0, R9.reuse, 0x10, RZ, 0xfc, !PT ;  /* 0x0000001009007812 */ /* 0x040fe400078efcff */
[----:B------:R-:W-:-:S02]  /*04e0*/  ISETP.GE.AND P1, PT, R9, 0x19, PT ;  /* 0x000000190900780c */ /* 0x000fc40003f26270 */
[----:B------:R-:W-:Y:S02]  /*04f0*/  ISETP.GE.AND P0, PT, R0, 0x19, PT ;  /* 0x000000190000780c */ /* 0x000fe40003f06270 */
[----:B------:R-:W-:Y:S02]  /*0500*/  SHF.R.U32.HI R13, RZ, 0x1, R13 ;  /* 0x00000001ff0d7819 */ /* 0x000fe4000001160d */
[----:B------:R-:W-:Y:S02]  /*0510*/  LEA R11, R9, R12, 0x7 ;  /* 0x0000000c090b7211 */ /* 0x000fe400078e38ff */
[----:B------:R-:W-:-:S03]  /*0520*/  LOP3.LUT R13, R13, 0x1f0, RZ, 0xc0, !PT ;  /* 0x000001f00d0d7812 */ /* 0x000fc600078ec0ff */
[----:B0-----:R-:W-:-:S04]  /*0530*/  IMAD.WIDE R10, R11, 0x4, R2 ;  /* 0x000000040b0a7825 */ /* 0x001fc800078e0202 */
[----:B------:R-:W-:-:S04]  /*0540*/  VIADD R13, R13, UR4 ;  /* 0x000000040d0d7c36 */ /* 0x000fc80008000000 */
[----:B------:R-:W-:Y:S01]  /*0550*/  IMAD R13, R8, 0x4, R13 ;  /* 0x00000004080d7824 */ /* 0x000fe200078e020d */
[----:B--2---:R-:W-:Y:S04]  /*0560*/  STS [R21], R19 ;  /* 0x0000001315007388 */ /* 0x004fe80000000800 */
[----:B---3--:R-:W-:Y:S04]  /*0570*/  STS [R21+0x10], R20 ;  /* 0x0000101415007388 */ /* 0x008fe80000000800 */
[----:B----4-:R-:W-:Y:S04]  /*0580*/  STS [R21+0x30], R24 ;  /* 0x0000301815007388 */ /* 0x010fe80000000800 */
[----:B-----5:R-:W-:Y:S04]  /*0590*/  STS [R21+0x50], R25 ;  /* 0x0000501915007388 */ /* 0x020fe80000000800 */
[----:B------:R-:W-:Y:S04]  /*05a0*/  STS [R21+0x60], R27 ;  /* 0x0000601b15007388 */ /* 0x000fe80000000800 */
[----:B------:R-:W-:Y:S04]  /*05b0*/  STS [R21+0x70], R26 ;  /* 0x0000701a15007388 */ /* 0x000fe80000000800 */
[----:B------:R-:W-:Y:S04]  /*05c0*/  STS [R21+0x20], R22 ;  /* 0x0000201615007388 */ /* 0x000fe80000000800 */
[----:B------:R-:W-:Y:S01]  /*05d0*/  STS [R21+0x40], R23 ;  /* 0x0000401715007388 */ /* 0x000fe20000000800 */
[----:B------:R-:W-:Y:S06]  /*05e0*/  BAR.SYNC.DEFER_BLOCKING 0x0 ;  /* 0x0000000000007b1d */ /* 0x000fec0000010000 */
[----:B------:R-:W0:Y:S04]  /*05f0*/  LDS.128 R4, [R5] ;  /* 0x0000000005047984 */ /* 0x000e280000000c00 */
[----:B0-----:R0:W-:Y:S02]  /*0600*/  @!P1 STG.E.128 desc[UR6][R10.64], R4 ;  /* 0x000000040a009986 */ /* 0x0011e4000c101d06 */
[----:B0-----:R-:W-:Y:S05]  /*0610*/  @P0 EXIT ;  /* 0x000000000000094d */ /* 0x001fea0003800000 */
[----:B0-----:R-:W0:Y:S01]  /*0620*/  LDS.128 R8, [R13+0x800] ;  /* 0x000800000d087984 */ /* 0x001e220000000c00 */
[----:B------:R-:W-:-:S04]  /*0630*/  IMAD R5, R0, 0x80, R12 ;  /* 0x0000008000057824 */ /* 0x000fc800078e020c */
[----:B------:R-:W-:-:S05]  /*0640*/  IMAD.WIDE R2, R5, 0x4, R2 ;  /* 0x0000000405027825 */ /* 0x000fca00078e0202 */
[----:B0-----:R-:W-:Y:S01]  /*0650*/  STG.E.128 desc[UR6][R2.64], R8 ;  /* 0x0000000802007986 */ /* 0x001fe2000c101d06 */
[----:B------:R-:W-:Y:S05]  /*0660*/  EXIT ;  /* 0x000000000000794d */ /* 0x000fea0003800000 */
.L_x_0:
[----:B------:R-:W-:-:S00]  /*0670*/  BRA `(.L_x_0) ;  /* 0xfffffffc00fc7947 */ /* 0x000fc0000383ffff */
[----:B------:R-:W-:-:S00]  /*0680*/  NOP ;  /* 0x0000000000007918 */ /* 0x000fc00000000000 */
[----:B------:R-:W-:-:S00]  /*0690*/  NOP ;  /* 0x0000000000007918 */ /* 0x000fc00000000000 */
[----:B------:R-:W-:-:S00]  /*06a0*/  NOP ;  /* 0x0000000000007918 */ /* 0x000fc00000000000 */
[----:B------:R-:W-:-:S00]  /*06b0*/  NOP ;  /* 0x0000000000007918 */ /* 0x000fc00000000000 */
[----:B------:R-:W-:-:S00]  /*06c0*/  NOP ;  /* 0x0000000000007918 */ /* 0x000fc00000000000 */
[----:B------:R-:W-:-:S00]  /*06d0*/  NOP ;  /* 0x0000000000007918 */ /* 0x000fc00000000000 */
[----:B------:R-:W-:-:S00]  /*06e0*/  NOP ;  /* 0x0000000000007918 */ /* 0x000fc00000000000 */
[----:B------:R-:W-:-:S00]  /*06f0*/  NOP ;  /* 0x0000000000007918 */ /* 0x000fc00000000000 */
.L_x_1:


//--------------------- .nv.shared.triton_poi_fused_8 --------------------------
	.section	.nv.shared.triton_poi_fused_8,"aw",@nobits
	.sectionflags	@""
	.align	16
	.zero		1024


//--------------------- .nv.constant0.triton_poi_fused_8 --------------------------
	.section	.nv.constant0.triton_poi_fused_8,"a",@progbits
	.sectionflags	@""
	.align	4
.nv.constant0.triton_poi_fused_8:
	.zero		552
